	.headerflags	@"EF_CUDA_TEXMODE_UNIFIED EF_CUDA_64BIT_ADDRESS EF_CUDA_ACCELERATORS EF_CUDA_SM90 EF_CUDA_VIRTUAL_SM(EF_CUDA_SM90)"
	.elftype	@"ET_EXEC"


//--------------------- .nv.info                  --------------------------
	.section	.nv.info,"",@"SHT_CUDA_INFO"
	.align	4


	//----- nvinfo : EIATTR_REGCOUNT
	.align		4
        /*0000*/ 	.byte	0x04, 0x2f
        /*0002*/ 	.short	(.L_3 - .L_2)
	.align		4
.L_2:
        /*0004*/ 	.word	index@(triton_poi_fused__native_batch_norm_legit_no_training_relu_18)
        /*0008*/ 	.word	0x0000001d


	//----- nvinfo : EIATTR_MIN_STACK_SIZE
	.align		4
.L_3:
        /*000c*/ 	.byte	0x04, 0x12
        /*000e*/ 	.short	(.L_5 - .L_4)
	.align		4
.L_4:
        /*0010*/ 	.word	index@(triton_poi_fused__native_batch_norm_legit_no_training_relu_18)
        /*0014*/ 	.word	0x00000000


	//----- nvinfo : EIATTR_FRAME_SIZE
	.align		4
.L_5:
        /*0018*/ 	.byte	0x04, 0x11
        /*001a*/ 	.short	(.L_7 - .L_6)
	.align		4
.L_6:
        /*001c*/ 	.word	index@(triton_poi_fused__native_batch_norm_legit_no_training_relu_18)
        /*0020*/ 	.word	0x00000000


	//----- nvinfo : EIATTR_MIN_STACK_SIZE
	.align		4
.L_7:
        /*0024*/ 	.byte	0x04, 0x12
        /*0026*/ 	.short	(.L_9 - .L_8)
	.align		4
.L_8:
        /*0028*/ 	.word	index@(triton_poi_fused__native_batch_norm_legit_no_training_relu_18)
        /*002c*/ 	.word	0x00000000
.L_9:


//--------------------- .nv.info.triton_poi_fused__native_batch_norm_legit_no_training_relu_18 --------------------------
	.section	.nv.info.triton_poi_fused__native_batch_norm_legit_no_training_relu_18,"",@"SHT_CUDA_INFO"
	.sectionflags	@""
	.align	4


	//----- nvinfo : EIATTR_CUDA_API_VERSION
	.align		4
        /*0000*/ 	.byte	0x04, 0x37
        /*0002*/ 	.short	(.L_11 - .L_10)
.L_10:
        /*0004*/ 	.word	0x0000007c


	//----- nvinfo : EIATTR_KPARAM_INFO
	.align		4
.L_11:
        /*0008*/ 	.byte	0x04, 0x17
        /*000a*/ 	.short	(.L_13 - .L_12)
.L_12:
        /*000c*/ 	.word	0x00000000
        /*0010*/ 	.short	0x0006
        /*0012*/ 	.short	0x0030
        /*0014*/ 	.byte	0x00, 0xf0, 0x11, 0x00


	//----- nvinfo : EIATTR_KPARAM_INFO
	.align		4
.L_13:
        /*0018*/ 	.byte	0x04, 0x17
        /*001a*/ 	.short	(.L_15 - .L_14)
.L_14:
        /*001c*/ 	.word	0x00000000
        /*0020*/ 	.short	0x0005
        /*0022*/ 	.short	0x0028
        /*0024*/ 	.byte	0x00, 0xf4, 0x21, 0x00


	//----- nvinfo : EIATTR_KPARAM_INFO
	.align		4
.L_15:
        /*0028*/ 	.byte	0x04, 0x17
        /*002a*/ 	.short	(.L_17 - .L_16)
.L_16:
        /*002c*/ 	.word	0x00000000
        /*0030*/ 	.short	0x0004
        /*0032*/ 	.short	0x0020
        /*0034*/ 	.byte	0x00, 0xf4, 0x21, 0x00


	//----- nvinfo : EIATTR_KPARAM_INFO
	.align		4
.L_17:
        /*0038*/ 	.byte	0x04, 0x17
        /*003a*/ 	.short	(.L_19 - .L_18)
.L_18:
        /*003c*/ 	.word	0x00000000
        /*0040*/ 	.short	0x0003
        /*0042*/ 	.short	0x0018
        /*0044*/ 	.byte	0x00, 0xf4, 0x21, 0x00


	//----- nvinfo : EIATTR_KPARAM_INFO
	.align		4
.L_19:
        /*0048*/ 	.byte	0x04, 0x17
        /*004a*/ 	.short	(.L_21 - .L_20)
.L_20:
        /*004c*/ 	.word	0x00000000
        /*0050*/ 	.short	0x0002
        /*0052*/ 	.short	0x0010
        /*0054*/ 	.byte	0x00, 0xf4, 0x21, 0x00


	//----- nvinfo : EIATTR_KPARAM_INFO
	.align		4
.L_21:
        /*0058*/ 	.byte	0x04, 0x17
        /*005a*/ 	.short	(.L_23 - .L_22)
.L_22:
        /*005c*/ 	.word	0x00000000
        /*0060*/ 	.short	0x0001
        /*0062*/ 	.short	0x0008
        /*0064*/ 	.byte	0x00, 0xf4, 0x21, 0x00


	//----- nvinfo : EIATTR_KPARAM_INFO
	.align		4
.L_23:
        /*0068*/ 	.byte	0x04, 0x17
        /*006a*/ 	.short	(.L_25 - .L_24)
.L_24:
        /*006c*/ 	.word	0x00000000
        /*0070*/ 	.short	0x0000
        /*0072*/ 	.short	0x0000
        /*0074*/ 	.byte	0x00, 0xf4, 0x21, 0x00


	//----- nvinfo : EIATTR_SPARSE_MMA_MASK
	.align		4
.L_25:
        /*0078*/ 	.byte	0x03, 0x50
        /*007a*/ 	.short	0x0000


	//----- nvinfo : EIATTR_MAXREG_COUNT
	.align		4
        /*007c*/ 	.byte	0x03, 0x1b
        /*007e*/ 	.short	0x00ff


	//----- nvinfo : EIATTR_EXIT_INSTR_OFFSETS
	.align		4
        /*0080*/ 	.byte	0x04, 0x1c
        /*0082*/ 	.short	(.L_27 - .L_26)


	//   ....[0]....
.L_26:
        /*0084*/ 	.word	0x000005b0


	//----- nvinfo : EIATTR_REQNTID
	.align		4
.L_27:
        /*0088*/ 	.byte	0x04, 0x10
        /*008a*/ 	.short	(.L_29 - .L_28)
.L_28:
        /*008c*/ 	.word	0x00000080
        /*0090*/ 	.word	0x00000001
        /*0094*/ 	.word	0x00000001


	//----- nvinfo : EIATTR_CBANK_PARAM_SIZE
	.align		4
.L_29:
        /*0098*/ 	.byte	0x03, 0x19
        /*009a*/ 	.short	0x0034


	//----- nvinfo : EIATTR_PARAM_CBANK
	.align		4
        /*009c*/ 	.byte	0x04, 0x0a
        /*009e*/ 	.short	(.L_31 - .L_30)
	.align		4
.L_30:
        /*00a0*/ 	.word	index@(.nv.constant0.triton_poi_fused__native_batch_norm_legit_no_training_relu_18)
        /*00a4*/ 	.short	0x0210
        /*00a6*/ 	.short	0x0034


	//----- nvinfo : EIATTR_SW_WAR
	.align		4
.L_31:
        /*00a8*/ 	.byte	0x04, 0x36
        /*00aa*/ 	.short	(.L_33 - .L_32)
.L_32:
        /*00ac*/ 	.word	0x00000008
.L_33:


//--------------------- .nv.callgraph             --------------------------
	.section	.nv.callgraph,"",@"SHT_CUDA_CALLGRAPH"
	.align	4
	.sectionentsize	8
	.align		4
        /*0000*/ 	.word	0x00000000
	.align		4
        /*0004*/ 	.word	0xffffffff
	.align		4
        /*0008*/ 	.word	0x00000000
	.align		4
        /*000c*/ 	.word	0xfffffffe
	.align		4
        /*0010*/ 	.word	0x00000000
	.align		4
        /*0014*/ 	.word	0xfffffffd
	.align		4
        /*0018*/ 	.word	0x00000000
	.align		4
        /*001c*/ 	.word	0xfffffffc


//--------------------- .nv.constant4             --------------------------
	.section	.nv.constant4,"a",@progbits
	.align	8
	.align		8
.nv.constant4:
        /*0000*/ 	.dword	_$_str
	.align		8
        /*0008*/ 	.dword	_$_str_$_2


//--------------------- .text.triton_poi_fused__native_batch_norm_legit_no_training_relu_18 --------------------------
	.section	.text.triton_poi_fused__native_batch_norm_legit_no_training_relu_18,"ax",@progbits
	.align	128
        .global         triton_poi_fused__native_batch_norm_legit_no_training_relu_18
        .type           triton_poi_fused__native_batch_norm_legit_no_training_relu_18,@function
        .size           triton_poi_fused__native_batch_norm_legit_no_training_relu_18,(.L_x_1 - triton_poi_fused__native_batch_norm_legit_no_training_relu_18)
        .other          triton_poi_fused__native_batch_norm_legit_no_training_relu_18,@"STO_CUDA_ENTRY STV_DEFAULT"
triton_poi_fused__native_batch_norm_legit_no_training_relu_18:
.text.triton_poi_fused__native_batch_norm_legit_no_training_relu_18:
[----:B------:R-:W-:Y:S01]  /*0000*/  LDC R1, c[0x0][0x28] ;  /* 0x00000a00ff017b82 */ /* 0x000fe20000000800 */
[----:B------:R-:W1:Y:S07]  /*0010*/  S2R R0, SR_TID.X ;  /* 0x0000000000007919 */ /* 0x000e6e0000002100 */
[----:B------:R-:W2:Y:S01]  /*0020*/  LDC.64 R20, c[0x0][0x220] ;  /* 0x00008800ff147b82 */ /* 0x000ea20000000a00 */
[----:B------:R-:W-:Y:S01]  /*0030*/  ULDC.64 UR4, c[0x0][0x208] ;  /* 0x0000820000047ab9 */ /* 0x000fe20000000a00 */
[----:B------:R-:W3:Y:S06]  /*0040*/  S2R R5, SR_CTAID.X ;  /* 0x0000000000057919 */ /* 0x000eec0000002500 */
[----:B------:R-:W4:Y:S08]  /*0050*/  LDC.64 R12, c[0x0][0x210] ;  /* 0x00008400ff0c7b82 */ /* 0x000f300000000a00 */
[----:B------:R-:W5:Y:S08]  /*0060*/  LDC.64 R16, c[0x0][0x218] ;  /* 0x00008600ff107b82 */ /* 0x000f700000000a00 */
[----:B------:R-:W5:Y:S01]  /*0070*/  LDC.64 R8, c[0x0][0x228] ;  /* 0x00008a00ff087b82 */ /* 0x000f620000000a00 */
[----:B-1----:R-:W-:-:S02]  /*0080*/  SHF.L.U32 R0, R0, 0x2, RZ ;  /* 0x0000000200007819 */ /* 0x002fc400000006ff */
[----:B---3--:R-:W-:Y:S02]  /*0090*/  SHF.R.S32.HI R3, RZ, 0x16, R5 ;  /* 0x00000016ff037819 */ /* 0x008fe40000011405 */
[----:B------:R-:W-:Y:S02]  /*00a0*/  LOP3.LUT R0, R0, 0x1fc, RZ, 0xc0, !PT ;  /* 0x000001fc00007812 */ /* 0x000fe400078ec0ff */
[----:B------:R-:W-:Y:S02]  /*00b0*/  SGXT R3, R3, 0x1 ;  /* 0x000000010303781a */ /* 0x000fe40000000200 */
[----:B------:R-:W-:Y:S02]  /*00c0*/  LEA R0, R5, R0, 0x9 ;  /* 0x0000000005007211 */ /* 0x000fe400078e48ff */
[----:B------:R-:W1:Y:S02]  /*00d0*/  LDC.64 R4, c[0x0][0x230] ;  /* 0x00008c00ff047b82 */ /* 0x000e640000000a00 */
[----:B------:R-:W-:-:S04]  /*00e0*/  LEA.HI R3, R3, R0, RZ, 0x6 ;  /* 0x0000000003037211 */ /* 0x000fc800078f30ff */
[----:B------:R-:W-:-:S04]  /*00f0*/  LOP3.LUT R3, R3, 0xffffffc0, RZ, 0xc0, !PT ;  /* 0xffffffc003037812 */ /* 0x000fc800078ec0ff */
[----:B------:R-:W-:-:S05]  /*0100*/  IADD3 R2, R0, -R3, RZ ;  /* 0x8000000300027210 */ /* 0x000fca0007ffe0ff */
[----:B--2---:R-:W-:-:S06]  /*0110*/  IMAD.WIDE R20, R2, 0x4, R20 ;  /* 0x0000000402147825 */ /* 0x004fcc00078e0214 */
[----:B------:R-:W2:Y:S01]  /*0120*/  LDG.E.EL.128 R20, desc[UR4][R20.64] ;  /* 0x0000000414147981 */ /* 0x000ea2000c2e1d00 */
[----:B----4-:R-:W-:-:S04]  /*0130*/  IMAD.WIDE R12, R0, 0x4, R12 ;  /* 0x00000004000c7825 */ /* 0x010fc800078e020c */
[C---:B-----5:R-:W-:Y:S02]  /*0140*/  IMAD.WIDE R16, R2.reuse, 0x4, R16 ;  /* 0x0000000402107825 */ /* 0x060fe400078e0210 */
[----:B------:R-:W3:Y:S04]  /*0150*/  LDG.E.128 R12, desc[UR4][R12.64] ;  /* 0x000000040c0c7981 */ /* 0x000ee8000c1e1d00 */
[----:B------:R-:W3:Y:S01]  /*0160*/  LDG.E.EL.128 R16, desc[UR4][R16.64] ;  /* 0x0000000410107981 */ /* 0x000ee2000c2e1d00 */
[----:B0-----:R-:W-:-:S04]  /*0170*/  IMAD.WIDE R8, R2, 0x4, R8 ;  /* 0x0000000402087825 */ /* 0x001fc800078e0208 */
[----:B-1----:R-:W-:Y:S02]  /*0180*/  IMAD.WIDE R4, R2, 0x4, R4 ;  /* 0x0000000402047825 */ /* 0x002fe400078e0204 */
[----:B------:R-:W4:Y:S04]  /*0190*/  LDG.E.EL.128 R8, desc[UR4][R8.64] ;  /* 0x0000000408087981 */ /* 0x000f28000c2e1d00 */
[----:B------:R-:W4:Y:S01]  /*01a0*/  LDG.E.EL.128 R4, desc[UR4][R4.64] ;  /* 0x0000000404047981 */ /* 0x000f22000c2e1d00 */
[----:B--2---:R-:W-:Y:S01]  /*01b0*/  FADD R22, R22, 9.9999997473787516356e-06 ;  /* 0x3727c5ac16167421 */ /* 0x004fe20000000000 */
[----:B------:R-:W-:Y:S01]  /*01c0*/  FADD R23, R23, 9.9999997473787516356e-06 ;  /* 0x3727c5ac17177421 */ /* 0x000fe20000000000 */
[----:B------:R-:W-:Y:S01]  /*01d0*/  FADD R2, R20, 9.9999997473787516356e-06 ;  /* 0x3727c5ac14027421 */ /* 0x000fe20000000000 */
[----:B------:R-:W-:Y:S01]  /*01e0*/  FADD R21, R21, 9.9999997473787516356e-06 ;  /* 0x3727c5ac15157421 */ /* 0x000fe20000000000 */
[----:B------:R-:W0:Y:S01]  /*01f0*/  MUFU.SQRT R24, R22 ;  /* 0x0000001600187308 */ /* 0x000e220000002000 */
[----:B------:R-:W-:Y:S01]  /*0200*/  HFMA2.MMA R20, -RZ, RZ, 1.625, 0 ;  /* 0x3e800000ff147435 */ /* 0x000fe200000001ff */
[----:B---3--:R-:W-:-:S06]  /*0210*/  FADD R12, R12, -R16 ;  /* 0x800000100c0c7221 */ /* 0x008fcc0000000000 */
[----:B------:R-:W1:Y:S01]  /*0220*/  MUFU.SQRT R23, R23 ;  /* 0x0000001700177308 */ /* 0x000e620000002000 */
[----:B------:R-:W-:Y:S01]  /*0230*/  FADD R13, R13, -R17 ;  /* 0x800000110d0d7221 */ /* 0x000fe20000000000 */
[----:B------:R-:W-:Y:S01]  /*0240*/  FADD R14, R14, -R18 ;  /* 0x800000120e0e7221 */ /* 0x000fe20000000000 */
[----:B------:R-:W-:Y:S01]  /*0250*/  FADD R18, R15, -R19 ;  /* 0x800000130f127221 */ /* 0x000fe20000000000 */
[----:B0-----:R-:W-:-:S04]  /*0260*/  FSETP.GT.AND P6, PT, R24, 8.50705917302346158658e+37, PT ;  /* 0x7e8000001800780b */ /* 0x001fc80003fc4000 */
[----:B------:R0:W2:Y:S01]  /*0270*/  MUFU.SQRT R25, R2 ;  /* 0x0000000200197308 */ /* 0x0000a20000002000 */
[----:B------:R-:W-:Y:S02]  /*0280*/  FSETP.GEU.AND P1, PT, R24, 1.175494350822287508e-38, PT ;  /* 0x008000001800780b */ /* 0x000fe40003f2e000 */
[----:B-1----:R-:W-:-:S05]  /*0290*/  FSETP.GT.AND P5, PT, R23, 8.50705917302346158658e+37, PT ;  /* 0x7e8000001700780b */ /* 0x002fca0003fa4000 */
[----:B------:R1:W3:Y:S01]  /*02a0*/  MUFU.SQRT R26, R21 ;  /* 0x00000015001a7308 */ /* 0x0002e20000002000 */
[----:B------:R-:W-:Y:S01]  /*02b0*/  FSETP.GEU.AND P2, PT, R23, 1.175494350822287508e-38, PT ;  /* 0x008000001700780b */ /* 0x000fe20003f4e000 */
[----:B0-----:R-:W0:Y:S01]  /*02c0*/  LDC.64 R2, c[0x0][0x238] ;  /* 0x00008e00ff027b82 */ /* 0x001e220000000a00 */
[----:B------:R-:W-:Y:S01]  /*02d0*/  FSEL R16, R20, 1, P5 ;  /* 0x3f80000014107808 */ /* 0x000fe20002800000 */
[----:B------:R-:W-:Y:S01]  /*02e0*/  @P6 FMUL R24, R24, 0.25 ;  /* 0x3e80000018186820 */ /* 0x000fe20000400000 */
[----:B--2---:R-:W-:-:S03]  /*02f0*/  FSETP.GT.AND P3, PT, R25, 8.50705917302346158658e+37, PT ;  /* 0x7e8000001900780b */ /* 0x004fc60003f64000 */
[----:B------:R-:W-:Y:S01]  /*0300*/  @!P1 FMUL R24, R24, 16777216 ;  /* 0x4b80000018189820 */ /* 0x000fe20000400000 */
[----:B-1----:R-:W-:Y:S02]  /*0310*/  FSEL R21, R20, 1, P6 ;  /* 0x3f80000014157808 */ /* 0x002fe40003000000 */
[----:B------:R-:W-:Y:S01]  /*0320*/  FSETP.GEU.AND P6, PT, R25, 1.175494350822287508e-38, PT ;  /* 0x008000001900780b */ /* 0x000fe20003fce000 */
[----:B------:R-:W-:Y:S02]  /*0330*/  @P5 FMUL R23, R23, 0.25 ;  /* 0x3e80000017175820 */ /* 0x000fe40000400000 */
[----:B------:R-:W1:Y:S01]  /*0340*/  MUFU.RCP R24, R24 ;  /* 0x0000001800187308 */ /* 0x000e620000001000 */
[C---:B---3--:R-:W-:Y:S01]  /*0350*/  FSETP.GT.AND P4, PT, R26.reuse, 8.50705917302346158658e+37, PT ;  /* 0x7e8000001a00780b */ /* 0x048fe20003f84000 */
[----:B------:R-:W-:Y:S01]  /*0360*/  @!P2 FMUL R23, R23, 16777216 ;  /* 0x4b8000001717a820 */ /* 0x000fe20000400000 */
[----:B------:R-:W-:Y:S01]  /*0370*/  FSETP.GEU.AND P0, PT, R26, 1.175494350822287508e-38, PT ;  /* 0x008000001a00780b */ /* 0x000fe20003f0e000 */
[----:B------:R-:W-:Y:S01]  /*0380*/  @!P2 FMUL R16, R16, 16777216 ;  /* 0x4b8000001010a820 */ /* 0x000fe20000400000 */
[C---:B------:R-:W-:Y:S01]  /*0390*/  FSEL R17, R20.reuse, 1, P4 ;  /* 0x3f80000014117808 */ /* 0x040fe20002000000 */
[----:B------:R-:W-:Y:S01]  /*03a0*/  @P3 FMUL R25, R25, 0.25 ;  /* 0x3e80000019193820 */ /* 0x000fe20000400000 */
[----:B------:R-:W-:Y:S01]  /*03b0*/  FSEL R20, R20, 1, P3 ;  /* 0x3f80000014147808 */ /* 0x000fe20001800000 */
[----:B------:R-:W2:Y:S01]  /*03c0*/  MUFU.RCP R23, R23 ;  /* 0x0000001700177308 */ /* 0x000ea20000001000 */
[----:B------:R-:W-:Y:S01]  /*03d0*/  @!P1 FMUL R21, R21, 16777216 ;  /* 0x4b80000015159820 */ /* 0x000fe20000400000 */
[----:B------:R-:W-:-:S02]  /*03e0*/  @!P6 FMUL R25, R25, 16777216 ;  /* 0x4b8000001919e820 */ /* 0x000fc40000400000 */
[----:B------:R-:W-:Y:S01]  /*03f0*/  @!P6 FMUL R20, R20, 16777216 ;  /* 0x4b8000001414e820 */ /* 0x000fe20000400000 */
[----:B0-----:R-:W-:-:S04]  /*0400*/  IMAD.WIDE R2, R0, 0x4, R2 ;  /* 0x0000000400027825 */ /* 0x001fc800078e0202 */
[----:B------:R-:W-:Y:S01]  /*0410*/  @P4 FMUL R26, R26, 0.25 ;  /* 0x3e8000001a1a4820 */ /* 0x000fe20000400000 */
[----:B-1----:R-:W-:Y:S01]  /*0420*/  FMUL R21, R24, R21 ;  /* 0x0000001518157220 */ /* 0x002fe20000400000 */
[----:B------:R-:W0:Y:S01]  /*0430*/  MUFU.RCP R25, R25 ;  /* 0x0000001900197308 */ /* 0x000e220000001000 */
[----:B------:R-:W-:Y:S01]  /*0440*/  @!P0 FMUL R17, R17, 16777216 ;  /* 0x4b80000011118820 */ /* 0x000fe20000400000 */
[----:B------:R-:W-:Y:S01]  /*0450*/  @!P0 FMUL R26, R26, 16777216 ;  /* 0x4b8000001a1a8820 */ /* 0x000fe20000400000 */
[----:B------:R-:W-:Y:S01]  /*0460*/  FMUL R21, R21, R14 ;  /* 0x0000000e15157220 */ /* 0x000fe20000400000 */
[----:B--2---:R-:W-:-:S04]  /*0470*/  FMUL R23, R23, R16 ;  /* 0x0000001017177220 */ /* 0x004fc80000400000 */
[----:B------:R-:W1:Y:S01]  /*0480*/  MUFU.RCP R22, R26 ;  /* 0x0000001a00167308 */ /* 0x000e620000001000 */
[----:B----4-:R-:W-:Y:S01]  /*0490*/  FFMA R6, R10, R21, R6 ;  /* 0x000000150a067223 */ /* 0x010fe20000000006 */
[----:B------:R-:W-:-:S04]  /*04a0*/  FMUL R18, R23, R18 ;  /* 0x0000001217127220 */ /* 0x000fc80000400000 */
[C---:B------:R-:W-:Y:S01]  /*04b0*/  FSETP.GEU.AND P1, PT, R6.reuse, RZ, PT ;  /* 0x000000ff0600720b */ /* 0x040fe20003f2e000 */
[----:B0-----:R-:W-:Y:S01]  /*04c0*/  FMUL R25, R25, R20 ;  /* 0x0000001419197220 */ /* 0x001fe20000400000 */
[----:B------:R-:W-:Y:S02]  /*04d0*/  FFMA R7, R11, R18, R7 ;  /* 0x000000120b077223 */ /* 0x000fe40000000007 */
[----:B------:R-:W-:Y:S01]  /*04e0*/  SEL R6, R6, RZ, P1 ;  /* 0x000000ff06067207 */ /* 0x000fe20000800000 */
[----:B------:R-:W-:Y:S02]  /*04f0*/  FMUL R25, R25, R12 ;  /* 0x0000000c19197220 */ /* 0x000fe40000400000 */
[C---:B------:R-:W-:Y:S01]  /*0500*/  FSETP.GEU.AND P0, PT, R7.reuse, RZ, PT ;  /* 0x000000ff0700720b */ /* 0x040fe20003f0e000 */
[----:B-1----:R-:W-:Y:S01]  /*0510*/  FMUL R22, R22, R17 ;  /* 0x0000001116167220 */ /* 0x002fe20000400000 */
[----:B------:R-:W-:Y:S02]  /*0520*/  FFMA R4, R8, R25, R4 ;  /* 0x0000001908047223 */ /* 0x000fe40000000004 */
[----:B------:R-:W-:Y:S01]  /*0530*/  SEL R7, R7, RZ, P0 ;  /* 0x000000ff07077207 */ /* 0x000fe20000000000 */
[----:B------:R-:W-:-:S02]  /*0540*/  FMUL R22, R22, R13 ;  /* 0x0000000d16167220 */ /* 0x000fc40000400000 */
[C---:B------:R-:W-:Y:S02]  /*0550*/  FSETP.GEU.AND P3, PT, R4.reuse, RZ, PT ;  /* 0x000000ff0400720b */ /* 0x040fe40003f6e000 */
[----:B------:R-:W-:Y:S02]  /*0560*/  FFMA R5, R9, R22, R5 ;  /* 0x0000001609057223 */ /* 0x000fe40000000005 */
[----:B------:R-:W-:-:S03]  /*0570*/  SEL R4, R4, RZ, P3 ;  /* 0x000000ff04047207 */ /* 0x000fc60001800000 */
[----:B------:R-:W-:-:S04]  /*0580*/  FSETP.GEU.AND P2, PT, R5, RZ, PT ;  /* 0x000000ff0500720b */ /* 0x000fc80003f4e000 */
[----:B------:R-:W-:-:S05]  /*0590*/  SEL R5, R5, RZ, P2 ;  /* 0x000000ff05057207 */ /* 0x000fca0001000000 */
[----:B------:R-:W-:Y:S01]  /*05a0*/  STG.E.128 desc[UR4][R2.64], R4 ;  /* 0x0000000402007986 */ /* 0x000fe2000c101d04 */
[----:B------:R-:W-:Y:S05]  /*05b0*/  EXIT ;  /* 0x000000000000794d */ /* 0x000fea0003800000 */
.L_x_0:
[----:B------:R-:W-:-:S00]  /*05c0*/  BRA `(.L_x_0) ;  /* 0xfffffffc00fc7947 */ /* 0x000fc0000383ffff */
[----:B------:R-:W-:-:S00]  /*05d0*/  NOP ;  /* 0x0000000000007918 */ /* 0x000fc00000000000 */
        /* <DEDUP_REMOVED lines=10> */
.L_x_1:


//--------------------- .nv.global.init           --------------------------
	.section	.nv.global.init,"aw",@progbits
.nv.global.init:
	.type		_$_str,@object
	.size		_$_str,(_$_str_$_2 - _$_str)
_$_str:
        /*0000*/ 	.byte	0x5f, 0x5f, 0x43, 0x55, 0x44, 0x41, 0x5f, 0x46, 0x54, 0x5a, 0x00
	.type		_$_str_$_2,@object
	.size		_$_str_$_2,(.L_1 - _$_str_$_2)
_$_str_$_2:
        /*000b*/ 	.byte	0x5f, 0x5f, 0x43, 0x55, 0x44, 0x41, 0x5f, 0x50, 0x52, 0x45, 0x43, 0x5f, 0x53, 0x51, 0x52, 0x54
        /*001b*/ 	.byte	0x00
.L_1:


//--------------------- .nv.constant0.triton_poi_fused__native_batch_norm_legit_no_training_relu_18 --------------------------
	.section	.nv.constant0.triton_poi_fused__native_batch_norm_legit_no_training_relu_18,"a",@progbits
	.sectionflags	@""
	.align	4
.nv.constant0.triton_poi_fused__native_batch_norm_legit_no_training_relu_18:
	.zero		580
